//
// Generated by NVIDIA NVVM Compiler
//
// Compiler Build ID: CL-36424714
// Cuda compilation tools, release 13.0, V13.0.88
// Based on NVVM 20.0.0
//

.version 9.0
.target sm_100
.address_size 64

	// .globl	_Z17gpu_inner_productPKdS0_l
.global .align 8 .f64 global_sum;
// _ZZ17gpu_inner_productPKdS0_lE4smem has been demoted

.visible .entry _Z17gpu_inner_productPKdS0_l(
	.param .u64 .ptr .align 1 _Z17gpu_inner_productPKdS0_l_param_0,
	.param .u64 .ptr .align 1 _Z17gpu_inner_productPKdS0_l_param_1,
	.param .u64 _Z17gpu_inner_productPKdS0_l_param_2
)
{
	.reg .pred 	%p<7>;
	.reg .b32 	%r<13>;
	.reg .b64 	%rd<16>;
	.reg .b64 	%fd<10>;
	// demoted variable
	.shared .align 8 .b8 _ZZ17gpu_inner_productPKdS0_lE4smem[8192];
	ld.param.u64 	%rd5, [_Z17gpu_inner_productPKdS0_l_param_0];
	ld.param.u64 	%rd6, [_Z17gpu_inner_productPKdS0_l_param_1];
	ld.param.u64 	%rd7, [_Z17gpu_inner_productPKdS0_l_param_2];
	mov.u32 	%r6, %ctaid.x;
	mov.u32 	%r12, %ntid.x;
	mov.u32 	%r2, %tid.x;
	mad.lo.s32 	%r7, %r6, %r12, %r2;
	cvt.u64.u32 	%rd1, %r7;
	setp.le.s64 	%p1, %rd7, %rd1;
	shl.b32 	%r8, %r2, 3;
	mov.u32 	%r9, _ZZ17gpu_inner_productPKdS0_lE4smem;
	add.s32 	%r3, %r9, %r8;
	@%p1 bra 	$L__BB0_2;
	cvta.to.global.u64 	%rd9, %rd5;
	cvta.to.global.u64 	%rd10, %rd6;
	shl.b64 	%rd11, %rd1, 3;
	add.s64 	%rd12, %rd9, %rd11;
	ld.global.f64 	%fd2, [%rd12];
	add.s64 	%rd13, %rd10, %rd11;
	ld.global.f64 	%fd3, [%rd13];
	mul.f64 	%fd4, %fd2, %fd3;
	st.shared.f64 	[%r3], %fd4;
	bra.uni 	$L__BB0_3;
$L__BB0_2:
	mov.b64 	%rd8, 0;
	st.shared.u64 	[%r3], %rd8;
$L__BB0_3:
	bar.sync 	0;
	setp.lt.u32 	%p2, %r12, 2;
	@%p2 bra 	$L__BB0_7;
$L__BB0_4:
	shr.u32 	%r5, %r12, 1;
	setp.ge.u32 	%p3, %r2, %r5;
	@%p3 bra 	$L__BB0_6;
	shl.b32 	%r10, %r5, 3;
	add.s32 	%r11, %r3, %r10;
	ld.shared.f64 	%fd5, [%r11];
	ld.shared.f64 	%fd6, [%r3];
	add.f64 	%fd7, %fd5, %fd6;
	st.shared.f64 	[%r3], %fd7;
$L__BB0_6:
	bar.sync 	0;
	setp.gt.u32 	%p4, %r12, 3;
	mov.u32 	%r12, %r5;
	@%p4 bra 	$L__BB0_4;
$L__BB0_7:
	setp.ne.s32 	%p5, %r2, 0;
	@%p5 bra 	$L__BB0_10;
	ld.shared.f64 	%fd1, [_ZZ17gpu_inner_productPKdS0_lE4smem];
	ld.global.u64 	%rd15, [global_sum];
$L__BB0_9:
	mov.b64 	%fd8, %rd15;
	add.f64 	%fd9, %fd1, %fd8;
	mov.b64 	%rd14, %fd9;
	atom.relaxed.global.cas.b64 	%rd4, [global_sum], %rd15, %rd14;
	setp.ne.s64 	%p6, %rd15, %rd4;
	mov.u64 	%rd15, %rd4;
	@%p6 bra 	$L__BB0_9;
$L__BB0_10:
	ret;

}


// ===== COMPILED SASS (sm_100) =====

	.target	sm_100

	.elftype	@"ET_EXEC"


//--------------------- .note.nv.tkinfo           --------------------------
	.section	.note.nv.tkinfo,"",@"SHT_NOTE"
	.sectionflags	@"SHF_NOTE_NV_TKINFO"
	.tkinfo
        /*0018*/ 	.word	0x00000002
        /*0030*/ 	.string	""
        /*0030*/ 	.string	"ptxas"
        /*0030*/ 	.string	"Cuda compilation tools, release 13.0, V13.0.88"
        /*0030*/ 	.string	"Build cuda_13.0.r13.0/compiler.36424714_0"
        /*0030*/ 	.string	"-arch sm_100 -m 64 "



//--------------------- .note.nv.cuinfo           --------------------------
	.section	.note.nv.cuinfo,"",@"SHT_NOTE"
	.sectionflags	@"SHF_NOTE_NV_CUINFO"
        /*0018*/ 	.short	0x0002
        /*001a*/ 	.short	0x0064
        /*001c*/ 	.short	0x0082
	.zero		2


//--------------------- .nv.info                  --------------------------
	.section	.nv.info,"",@"SHT_CUDA_INFO"
	.align	4


	//----- nvinfo : EIATTR_REGCOUNT
	.align		4
        /*0000*/ 	.byte	0x04, 0x2f
        /*0002*/ 	.short	(.L_2 - .L_1)
	.align		4
.L_1:
        /*0004*/ 	.word	index@(_Z17gpu_inner_productPKdS0_l)
        /*0008*/ 	.word	0x0000000e


	//----- nvinfo : EIATTR_FRAME_SIZE
	.align		4
.L_2:
        /*000c*/ 	.byte	0x04, 0x11
        /*000e*/ 	.short	(.L_4 - .L_3)
	.align		4
.L_3:
        /*0010*/ 	.word	index@(_Z17gpu_inner_productPKdS0_l)
        /*0014*/ 	.word	0x00000000


	//----- nvinfo : EIATTR_MIN_STACK_SIZE
	.align		4
.L_4:
        /*0018*/ 	.byte	0x04, 0x12
        /*001a*/ 	.short	(.L_6 - .L_5)
	.align		4
.L_5:
        /*001c*/ 	.word	index@(_Z17gpu_inner_productPKdS0_l)
        /*0020*/ 	.word	0x00000000
.L_6:


//--------------------- .nv.compat                --------------------------
	.section	.nv.compat,"",@"SHT_CUDA_COMPAT_INFO"
	.align	4
        /*0000*/ 	.byte	0x02, 0x09, 0x00, 0x00, 0x02, 0x02, 0x01, 0x00, 0x02, 0x05, 0x05, 0x00, 0x03, 0x07, 0x01, 0x01
        /*0010*/ 	.byte	0x02, 0x03, 0x00, 0x00, 0x02, 0x06, 0x01, 0x00, 0x04, 0x0b, 0x08, 0x00, 0x01, 0x00, 0x00, 0x00
        /*0020*/ 	.byte	0x00, 0x00, 0x00, 0x00


//--------------------- .nv.info._Z17gpu_inner_productPKdS0_l --------------------------
	.section	.nv.info._Z17gpu_inner_productPKdS0_l,"",@"SHT_CUDA_INFO"
	.sectionflags	@""
	.align	4


	//----- nvinfo : EIATTR_CUDA_API_VERSION
	.align		4
        /*0000*/ 	.byte	0x04, 0x37
        /*0002*/ 	.short	(.L_8 - .L_7)
.L_7:
        /*0004*/ 	.word	0x00000082


	//----- nvinfo : EIATTR_KPARAM_INFO
	.align		4
.L_8:
        /*0008*/ 	.byte	0x04, 0x17
        /*000a*/ 	.short	(.L_10 - .L_9)
.L_9:
        /*000c*/ 	.word	0x00000000
        /*0010*/ 	.short	0x0002
        /*0012*/ 	.short	0x0010
        /*0014*/ 	.byte	0x00, 0xf0, 0x21, 0x00


	//----- nvinfo : EIATTR_KPARAM_INFO
	.align		4
.L_10:
        /*0018*/ 	.byte	0x04, 0x17
        /*001a*/ 	.short	(.L_12 - .L_11)
.L_11:
        /*001c*/ 	.word	0x00000000
        /*0020*/ 	.short	0x0001
        /*0022*/ 	.short	0x0008
        /*0024*/ 	.byte	0x00, 0xf5, 0x21, 0x00


	//----- nvinfo : EIATTR_KPARAM_INFO
	.align		4
.L_12:
        /*0028*/ 	.byte	0x04, 0x17
        /*002a*/ 	.short	(.L_14 - .L_13)
.L_13:
        /*002c*/ 	.word	0x00000000
        /*0030*/ 	.short	0x0000
        /*0032*/ 	.short	0x0000
        /*0034*/ 	.byte	0x00, 0xf5, 0x21, 0x00


	//----- nvinfo : EIATTR_SPARSE_MMA_MASK
	.align		4
.L_14:
        /*0038*/ 	.byte	0x03, 0x50
        /*003a*/ 	.short	0x0000


	//----- nvinfo : EIATTR_MAXREG_COUNT
	.align		4
        /*003c*/ 	.byte	0x03, 0x1b
        /*003e*/ 	.short	0x00ff


	//----- nvinfo : EIATTR_NUM_BARRIERS
	.align		4
        /*0040*/ 	.byte	0x02, 0x4c
        /*0042*/ 	.byte	0x01
	.zero		1


	//----- nvinfo : EIATTR_MERCURY_ISA_VERSION
	.align		4
        /*0044*/ 	.byte	0x03, 0x5f
        /*0046*/ 	.short	0x0101


	//----- nvinfo : EIATTR_VRC_CTA_INIT_COUNT
	.align		4
        /*0048*/ 	.byte	0x02, 0x4a
	.zero		1
	.zero		1


	//----- nvinfo : EIATTR_EXIT_INSTR_OFFSETS
	.align		4
        /*004c*/ 	.byte	0x04, 0x1c
        /*004e*/ 	.short	(.L_16 - .L_15)


	//   ....[0]....
.L_15:
        /*0050*/ 	.word	0x00000290


	//   ....[1]....
        /*0054*/ 	.word	0x00000380


	//----- nvinfo : EIATTR_CRS_STACK_SIZE
	.align		4
.L_16:
        /*0058*/ 	.byte	0x04, 0x1e
        /*005a*/ 	.short	(.L_18 - .L_17)
.L_17:
        /*005c*/ 	.word	0x00000000


	//----- nvinfo : EIATTR_CBANK_PARAM_SIZE
	.align		4
.L_18:
        /*0060*/ 	.byte	0x03, 0x19
        /*0062*/ 	.short	0x0018


	//----- nvinfo : EIATTR_PARAM_CBANK
	.align		4
        /*0064*/ 	.byte	0x04, 0x0a
        /*0066*/ 	.short	(.L_20 - .L_19)
	.align		4
.L_19:
        /*0068*/ 	.word	index@(.nv.constant0._Z17gpu_inner_productPKdS0_l)
        /*006c*/ 	.short	0x0380
        /*006e*/ 	.short	0x0018


	//----- nvinfo : EIATTR_SW_WAR
	.align		4
.L_20:
        /*0070*/ 	.byte	0x04, 0x36
        /*0072*/ 	.short	(.L_22 - .L_21)
.L_21:
        /*0074*/ 	.word	0x00000008
.L_22:


//--------------------- .nv.callgraph             --------------------------
	.section	.nv.callgraph,"",@"SHT_CUDA_CALLGRAPH"
	.align	4
	.sectionentsize	8
	.align		4
        /*0000*/ 	.word	0x00000000
	.align		4
        /*0004*/ 	.word	0xffffffff
	.align		4
        /*0008*/ 	.word	0x00000000
	.align		4
        /*000c*/ 	.word	0xfffffffe
	.align		4
        /*0010*/ 	.word	0x00000000
	.align		4
        /*0014*/ 	.word	0xfffffffd
	.align		4
        /*0018*/ 	.word	0x00000000
	.align		4
        /*001c*/ 	.word	0xfffffffc


//--------------------- .nv.constant4             --------------------------
	.section	.nv.constant4,"a",@progbits
	.align	8
	.align		8
.nv.constant4:
        /*0000*/ 	.dword	global_sum


//--------------------- .text._Z17gpu_inner_productPKdS0_l --------------------------
	.section	.text._Z17gpu_inner_productPKdS0_l,"ax",@progbits
	.align	128
        .global         _Z17gpu_inner_productPKdS0_l
        .type           _Z17gpu_inner_productPKdS0_l,@function
        .size           _Z17gpu_inner_productPKdS0_l,(.L_x_4 - _Z17gpu_inner_productPKdS0_l)
        .other          _Z17gpu_inner_productPKdS0_l,@"STO_CUDA_ENTRY STV_DEFAULT"
_Z17gpu_inner_productPKdS0_l:
.text._Z17gpu_inner_productPKdS0_l:
[----:B------:R-:W-:Y:S01]  /*0000*/  LDC R1, c[0x0][0x37c] ;  /* 0x0000df00ff017b82 */ /* 0x000fe20000000800 */
[----:B------:R-:W0:Y:S07]  /*0010*/  S2R R11, SR_TID.X ;  /* 0x00000000000b7919 */ /* 0x000e2e0000002100 */
[----:B------:R-:W0:Y:S01]  /*0020*/  S2UR UR4, SR_CTAID.X ;  /* 0x00000000000479c3 */ /* 0x000e220000002500 */
[----:B------:R-:W1:Y:S07]  /*0030*/  LDCU.64 UR6, c[0x0][0x390] ;  /* 0x00007200ff0677ac */ /* 0x000e6e0008000a00 */
[----:B------:R-:W0:Y:S08]  /*0040*/  LDC R8, c[0x0][0x360] ;  /* 0x0000d800ff087b82 */ /* 0x000e300000000800 */
[----:B------:R-:W2:Y:S08]  /*0050*/  LDC.64 R2, c[0x0][0x388] ;  /* 0x0000e200ff027b82 */ /* 0x000eb00000000a00 */
[----:B------:R-:W3:Y:S01]  /*0060*/  LDC.64 R6, c[0x0][0x380] ;  /* 0x0000e000ff067b82 */ /* 0x000ee20000000a00 */
[----:B0-----:R-:W-:-:S05]  /*0070*/  IMAD R0, R8, UR4, R11 ;  /* 0x0000000408007c24 */ /* 0x001fca000f8e020b */
[----:B-1----:R-:W-:-:S04]  /*0080*/  ISETP.GE.U32.AND P0, PT, R0, UR6, PT ;  /* 0x0000000600007c0c */ /* 0x002fc8000bf06070 */
[----:B------:R-:W-:Y:S01]  /*0090*/  ISETP.GE.AND.EX P0, PT, RZ, UR7, PT, P0 ;  /* 0x00000007ff007c0c */ /* 0x000fe2000bf06300 */
[----:B------:R-:W0:-:S12]  /*00a0*/  LDCU.64 UR6, c[0x0][0x358] ;  /* 0x00006b00ff0677ac */ /* 0x000e180008000a00 */
[----:B------:R-:W-:Y:S01]  /*00b0*/  @!P0 IMAD.SHL.U32 R5, R0, 0x8, RZ ;  /* 0x0000000800058824 */ /* 0x000fe200078e00ff */
[----:B------:R-:W-:-:S04]  /*00c0*/  @!P0 SHF.R.U32.HI R0, RZ, 0x1d, R0 ;  /* 0x0000001dff008819 */ /* 0x000fc80000011600 */
[C---:B--2---:R-:W-:Y:S02]  /*00d0*/  @!P0 IADD3 R4, P2, PT, R5.reuse, R2, RZ ;  /* 0x0000000205048210 */ /* 0x044fe40007f5e0ff */
[----:B---3--:R-:W-:-:S03]  /*00e0*/  @!P0 IADD3 R6, P1, PT, R5, R6, RZ ;  /* 0x0000000605068210 */ /* 0x008fc60007f3e0ff */
[C---:B------:R-:W-:Y:S02]  /*00f0*/  @!P0 IMAD.X R5, R0.reuse, 0x1, R3, P2 ;  /* 0x0000000100058824 */ /* 0x040fe400010e0603 */
[----:B------:R-:W-:-:S04]  /*0100*/  @!P0 IMAD.X R7, R0, 0x1, R7, P1 ;  /* 0x0000000100078824 */ /* 0x000fc800008e0607 */
[----:B0-----:R-:W2:Y:S04]  /*0110*/  @!P0 LDG.E.64 R4, desc[UR6][R4.64] ;  /* 0x0000000604048981 */ /* 0x001ea8000c1e1b00 */
[----:B------:R-:W2:Y:S01]  /*0120*/  @!P0 LDG.E.64 R2, desc[UR6][R6.64] ;  /* 0x0000000606028981 */ /* 0x000ea2000c1e1b00 */
[----:B------:R-:W0:Y:S01]  /*0130*/  S2UR UR5, SR_CgaCtaId ;  /* 0x00000000000579c3 */ /* 0x000e220000008800 */
[----:B------:R-:W-:Y:S01]  /*0140*/  UMOV UR4, 0x400 ;  /* 0x0000040000047882 */ /* 0x000fe20000000000 */
[----:B------:R-:W-:Y:S02]  /*0150*/  ISETP.GE.U32.AND P2, PT, R8, 0x2, PT ;  /* 0x000000020800780c */ /* 0x000fe40003f46070 */
[----:B------:R-:W-:Y:S01]  /*0160*/  ISETP.NE.AND P1, PT, R11, RZ, PT ;  /* 0x000000ff0b00720c */ /* 0x000fe20003f25270 */
[----:B0-----:R-:W-:-:S06]  /*0170*/  ULEA UR4, UR5, UR4, 0x18 ;  /* 0x0000000405047291 */ /* 0x001fcc000f8ec0ff */
[----:B------:R-:W-:Y:S01]  /*0180*/  LEA R9, R11, UR4, 0x3 ;  /* 0x000000040b097c11 */ /* 0x000fe2000f8e18ff */
[----:B--2---:R-:W-:-:S07]  /*0190*/  @!P0 DMUL R2, R2, R4 ;  /* 0x0000000402028228 */ /* 0x004fce0000000000 */
[----:B------:R0:W-:Y:S04]  /*01a0*/  @!P0 STS.64 [R9], R2 ;  /* 0x0000000209008388 */ /* 0x0001e80000000a00 */
[----:B------:R0:W-:Y:S01]  /*01b0*/  @P0 STS.64 [R9], RZ ;  /* 0x000000ff09000388 */ /* 0x0001e20000000a00 */
[----:B------:R-:W-:Y:S06]  /*01c0*/  BAR.SYNC.DEFER_BLOCKING 0x0 ;  /* 0x0000000000007b1d */ /* 0x000fec0000010000 */
[----:B------:R-:W-:Y:S05]  /*01d0*/  @!P2 BRA `(.L_x_0) ;  /* 0x00000000002ca947 */ /* 0x000fea0003800000 */
.L_x_1:
[----:B------:R-:W-:-:S04]  /*01e0*/  SHF.R.U32.HI R6, RZ, 0x1, R8 ;  /* 0x00000001ff067819 */ /* 0x000fc80000011608 */
[----:B------:R-:W-:-:S13]  /*01f0*/  ISETP.GE.U32.AND P0, PT, R11, R6, PT ;  /* 0x000000060b00720c */ /* 0x000fda0003f06070 */
[----:B------:R-:W-:Y:S01]  /*0200*/  @!P0 IMAD R0, R6, 0x8, R9 ;  /* 0x0000000806008824 */ /* 0x000fe200078e0209 */
[----:B------:R-:W-:Y:S04]  /*0210*/  @!P0 LDS.64 R4, [R9] ;  /* 0x0000000009048984 */ /* 0x000fe80000000a00 */
[----:B0-----:R-:W0:Y:S02]  /*0220*/  @!P0 LDS.64 R2, [R0] ;  /* 0x0000000000028984 */ /* 0x001e240000000a00 */
[----:B0-----:R-:W-:-:S07]  /*0230*/  @!P0 DADD R2, R2, R4 ;  /* 0x0000000002028229 */ /* 0x001fce0000000004 */
[----:B------:R1:W-:Y:S01]  /*0240*/  @!P0 STS.64 [R9], R2 ;  /* 0x0000000209008388 */ /* 0x0003e20000000a00 */
[----:B------:R-:W-:Y:S01]  /*0250*/  BAR.SYNC.DEFER_BLOCKING 0x0 ;  /* 0x0000000000007b1d */ /* 0x000fe20000010000 */
[----:B------:R-:W-:Y:S01]  /*0260*/  ISETP.GT.U32.AND P0, PT, R8, 0x3, PT ;  /* 0x000000030800780c */ /* 0x000fe20003f04070 */
[----:B------:R-:W-:-:S12]  /*0270*/  IMAD.MOV.U32 R8, RZ, RZ, R6 ;  /* 0x000000ffff087224 */ /* 0x000fd800078e0006 */
[----:B-1----:R-:W-:Y:S05]  /*0280*/  @P0 BRA `(.L_x_1) ;  /* 0xfffffffc00d40947 */ /* 0x002fea000383ffff */
.L_x_0:
[----:B------:R-:W-:Y:S05]  /*0290*/  @P1 EXIT ;  /* 0x000000000000194d */ /* 0x000fea0003800000 */
[----:B------:R-:W0:Y:S02]  /*02a0*/  LDC.64 R4, c[0x4][RZ] ;  /* 0x01000000ff047b82 */ /* 0x000e240000000a00 */
[----:B0-----:R0:W5:Y:S06]  /*02b0*/  LDG.E.64 R8, desc[UR6][R4.64] ;  /* 0x0000000604087981 */ /* 0x00116c000c1e1b00 */
[----:B------:R-:W1:Y:S01]  /*02c0*/  S2UR UR5, SR_CgaCtaId ;  /* 0x00000000000579c3 */ /* 0x000e620000008800 */
[----:B------:R-:W-:Y:S02]  /*02d0*/  UMOV UR4, 0x400 ;  /* 0x0000040000047882 */ /* 0x000fe40000000000 */
[----:B-1----:R-:W-:-:S09]  /*02e0*/  ULEA UR4, UR5, UR4, 0x18 ;  /* 0x0000000405047291 */ /* 0x002fd2000f8ec0ff */
[----:B0-----:R-:W1:Y:S03]  /*02f0*/  LDS.64 R2, [UR4] ;  /* 0x00000004ff027984 */ /* 0x001e660008000a00 */
.L_x_2:
[----:B-1---5:R-:W-:Y:S01]  /*0300*/  DADD R10, R2, R8 ;  /* 0x00000000020a7229 */ /* 0x022fe20000000008 */
[----:B------:R-:W-:Y:S09]  /*0310*/  YIELD ;  /* 0x0000000000007946 */ /* 0x000ff20003800000 */
[----:B------:R-:W2:Y:S02]  /*0320*/  ATOMG.E.CAS.64.STRONG.GPU PT, R10, [R4], R8, R10 ;  /* 0x00000008040a73a9 */ /* 0x000ea400001ee50a */
[----:B--2---:R-:W-:Y:S01]  /*0330*/  ISETP.NE.U32.AND P0, PT, R8, R10, PT ;  /* 0x0000000a0800720c */ /* 0x004fe20003f05070 */
[----:B------:R-:W-:-:S03]  /*0340*/  IMAD.MOV.U32 R8, RZ, RZ, R10 ;  /* 0x000000ffff087224 */ /* 0x000fc600078e000a */
[----:B------:R-:W-:Y:S01]  /*0350*/  ISETP.NE.AND.EX P0, PT, R9, R11, PT, P0 ;  /* 0x0000000b0900720c */ /* 0x000fe20003f05300 */
[----:B------:R-:W-:-:S12]  /*0360*/  IMAD.MOV.U32 R9, RZ, RZ, R11 ;  /* 0x000000ffff097224 */ /* 0x000fd800078e000b */
[----:B------:R-:W-:Y:S05]  /*0370*/  @P0 BRA `(.L_x_2) ;  /* 0xfffffffc00e00947 */ /* 0x000fea000383ffff */
[----:B------:R-:W-:Y:S05]  /*0380*/  EXIT ;  /* 0x000000000000794d */ /* 0x000fea0003800000 */
.L_x_3:
[----:B------:R-:W-:-:S00]  /*0390*/  BRA `(.L_x_3) ;  /* 0xfffffffc00fc7947 */ /* 0x000fc0000383ffff */
[----:B------:R-:W-:-:S00]  /*03a0*/  NOP ;  /* 0x0000000000007918 */ /* 0x000fc00000000000 */
        /* <DEDUP_REMOVED lines=13> */
.L_x_4:


//--------------------- .nv.shared._Z17gpu_inner_productPKdS0_l --------------------------
	.section	.nv.shared._Z17gpu_inner_productPKdS0_l,"aw",@nobits
	.sectionflags	@""
	.align	8
.nv.shared._Z17gpu_inner_productPKdS0_l:
	.zero		9216


//--------------------- .nv.shared.reserved.0     --------------------------
	.section	.nv.shared.reserved.0,"aw",@nobits
	.weak		__nv_reservedSMEM_offset_0_alias
	.size		__nv_reservedSMEM_offset_0_alias, 0, 64
	.other		__nv_reservedSMEM_offset_0_alias,@"STO_CUDA_RESERVED_SHARED STV_DEFAULT"
__nv_reservedSMEM_offset_0_alias:
	.zero		0
	.zero		64


//--------------------- .nv.global                --------------------------
	.section	.nv.global,"aw",@nobits
	.align	8
.nv.global:
	.type		global_sum,@object
	.size		global_sum,(.L_0 - global_sum)
global_sum:
	.zero		8
.L_0:


//--------------------- .nv.constant0._Z17gpu_inner_productPKdS0_l --------------------------
	.section	.nv.constant0._Z17gpu_inner_productPKdS0_l,"a",@progbits
	.sectionflags	@""
	.align	4
.nv.constant0._Z17gpu_inner_productPKdS0_l:
	.zero		920


//--------------------- SYMBOLS --------------------------

	.type		.nv.reservedSmem.offset0,@object
	.size		.nv.reservedSmem.offset0,0x4
	.type		.nv.reservedSmem.cap,@object
	.size		.nv.reservedSmem.cap,0x4
